	.headerflags	@"EF_CUDA_TEXMODE_UNIFIED EF_CUDA_64BIT_ADDRESS EF_CUDA_ACCELERATORS EF_CUDA_SM90 EF_CUDA_VIRTUAL_SM(EF_CUDA_SM90)"
	.elftype	@"ET_EXEC"


//--------------------- .nv.info                  --------------------------
	.section	.nv.info,"",@"SHT_CUDA_INFO"
	.align	4


	//----- nvinfo : EIATTR_REGCOUNT
	.align		4
        /*0000*/ 	.byte	0x04, 0x2f
        /*0002*/ 	.short	(.L_2 - .L_1)
	.align		4
.L_1:
        /*0004*/ 	.word	index@(triton_per_fused_convolution_native_group_norm_24)
        /*0008*/ 	.word	0x00000018


	//----- nvinfo : EIATTR_MIN_STACK_SIZE
	.align		4
.L_2:
        /*000c*/ 	.byte	0x04, 0x12
        /*000e*/ 	.short	(.L_4 - .L_3)
	.align		4
.L_3:
        /*0010*/ 	.word	index@(triton_per_fused_convolution_native_group_norm_24)
        /*0014*/ 	.word	0x00000000


	//----- nvinfo : EIATTR_FRAME_SIZE
	.align		4
.L_4:
        /*0018*/ 	.byte	0x04, 0x11
        /*001a*/ 	.short	(.L_6 - .L_5)
	.align		4
.L_5:
        /*001c*/ 	.word	index@(triton_per_fused_convolution_native_group_norm_24)
        /*0020*/ 	.word	0x00000000


	//----- nvinfo : EIATTR_MIN_STACK_SIZE
	.align		4
.L_6:
        /*0024*/ 	.byte	0x04, 0x12
        /*0026*/ 	.short	(.L_8 - .L_7)
	.align		4
.L_7:
        /*0028*/ 	.word	index@(triton_per_fused_convolution_native_group_norm_24)
        /*002c*/ 	.word	0x00000000
.L_8:


//--------------------- .nv.info.triton_per_fused_convolution_native_group_norm_24 --------------------------
	.section	.nv.info.triton_per_fused_convolution_native_group_norm_24,"",@"SHT_CUDA_INFO"
	.sectionflags	@""
	.align	4


	//----- nvinfo : EIATTR_CUDA_API_VERSION
	.align		4
        /*0000*/ 	.byte	0x04, 0x37
        /*0002*/ 	.short	(.L_10 - .L_9)
.L_9:
        /*0004*/ 	.word	0x0000007c


	//----- nvinfo : EIATTR_KPARAM_INFO
	.align		4
.L_10:
        /*0008*/ 	.byte	0x04, 0x17
        /*000a*/ 	.short	(.L_12 - .L_11)
.L_11:
        /*000c*/ 	.word	0x00000000
        /*0010*/ 	.short	0x0005
        /*0012*/ 	.short	0x0024
        /*0014*/ 	.byte	0x00, 0xf0, 0x11, 0x00


	//----- nvinfo : EIATTR_KPARAM_INFO
	.align		4
.L_12:
        /*0018*/ 	.byte	0x04, 0x17
        /*001a*/ 	.short	(.L_14 - .L_13)
.L_13:
        /*001c*/ 	.word	0x00000000
        /*0020*/ 	.short	0x0004
        /*0022*/ 	.short	0x0020
        /*0024*/ 	.byte	0x00, 0xf0, 0x11, 0x00


	//----- nvinfo : EIATTR_KPARAM_INFO
	.align		4
.L_14:
        /*0028*/ 	.byte	0x04, 0x17
        /*002a*/ 	.short	(.L_16 - .L_15)
.L_15:
        /*002c*/ 	.word	0x00000000
        /*0030*/ 	.short	0x0003
        /*0032*/ 	.short	0x0018
        /*0034*/ 	.byte	0x00, 0xf4, 0x21, 0x00


	//----- nvinfo : EIATTR_KPARAM_INFO
	.align		4
.L_16:
        /*0038*/ 	.byte	0x04, 0x17
        /*003a*/ 	.short	(.L_18 - .L_17)
.L_17:
        /*003c*/ 	.word	0x00000000
        /*0040*/ 	.short	0x0002
        /*0042*/ 	.short	0x0010
        /*0044*/ 	.byte	0x00, 0xf4, 0x21, 0x00


	//----- nvinfo : EIATTR_KPARAM_INFO
	.align		4
.L_18:
        /*0048*/ 	.byte	0x04, 0x17
        /*004a*/ 	.short	(.L_20 - .L_19)
.L_19:
        /*004c*/ 	.word	0x00000000
        /*0050*/ 	.short	0x0001
        /*0052*/ 	.short	0x0008
        /*0054*/ 	.byte	0x00, 0xf4, 0x21, 0x00


	//----- nvinfo : EIATTR_KPARAM_INFO
	.align		4
.L_20:
        /*0058*/ 	.byte	0x04, 0x17
        /*005a*/ 	.short	(.L_22 - .L_21)
.L_21:
        /*005c*/ 	.word	0x00000000
        /*0060*/ 	.short	0x0000
        /*0062*/ 	.short	0x0000
        /*0064*/ 	.byte	0x00, 0xf4, 0x21, 0x00


	//----- nvinfo : EIATTR_SPARSE_MMA_MASK
	.align		4
.L_22:
        /*0068*/ 	.byte	0x03, 0x50
        /*006a*/ 	.short	0x0000


	//----- nvinfo : EIATTR_MAXREG_COUNT
	.align		4
        /*006c*/ 	.byte	0x03, 0x1b
        /*006e*/ 	.short	0x00ff


	//----- nvinfo : EIATTR_COOP_GROUP_MASK_REGIDS
	.align		4
        /*0070*/ 	.byte	0x04, 0x29
        /*0072*/ 	.short	(.L_24 - .L_23)


	//   ....[0]....
.L_23:
        /*0074*/ 	.word	0xffffffff


	//   ....[1]....
        /*0078*/ 	.word	0xffffffff


	//   ....[2]....
        /*007c*/ 	.word	0xffffffff


	//   ....[3]....
        /*0080*/ 	.word	0xffffffff


	//   ....[4]....
        /*0084*/ 	.word	0xffffffff


	//   ....[5]....
        /*0088*/ 	.word	0xffffffff


	//   ....[6]....
        /*008c*/ 	.word	0xffffffff


	//   ....[7]....
        /*0090*/ 	.word	0xffffffff


	//   ....[8]....
        /*0094*/ 	.word	0xffffffff


	//   ....[9]....
        /*0098*/ 	.word	0xffffffff


	//   ....[10]....
        /*009c*/ 	.word	0xffffffff


	//   ....[11]....
        /*00a0*/ 	.word	0xffffffff


	//----- nvinfo : EIATTR_COOP_GROUP_INSTR_OFFSETS
	.align		4
.L_24:
        /*00a4*/ 	.byte	0x04, 0x28
        /*00a6*/ 	.short	(.L_26 - .L_25)


	//   ....[0]....
.L_25:
        /*00a8*/ 	.word	0x00000210


	//   ....[1]....
        /*00ac*/ 	.word	0x00000230


	//   ....[2]....
        /*00b0*/ 	.word	0x00000250


	//   ....[3]....
        /*00b4*/ 	.word	0x00000270


	//   ....[4]....
        /*00b8*/ 	.word	0x00000290


	//   ....[5]....
        /*00bc*/ 	.word	0x00000330


	//   ....[6]....
        /*00c0*/ 	.word	0x00000420


	//   ....[7]....
        /*00c4*/ 	.word	0x00000440


	//   ....[8]....
        /*00c8*/ 	.word	0x00000460


	//   ....[9]....
        /*00cc*/ 	.word	0x00000490


	//   ....[10]....
        /*00d0*/ 	.word	0x000004b0


	//   ....[11]....
        /*00d4*/ 	.word	0x00000530


	//----- nvinfo : EIATTR_EXIT_INSTR_OFFSETS
	.align		4
.L_26:
        /*00d8*/ 	.byte	0x04, 0x1c
        /*00da*/ 	.short	(.L_28 - .L_27)


	//   ....[0]....
.L_27:
        /*00dc*/ 	.word	0x00000610


	//   ....[1]....
        /*00e0*/ 	.word	0x00000630


	//----- nvinfo : EIATTR_REQNTID
	.align		4
.L_28:
        /*00e4*/ 	.byte	0x04, 0x10
        /*00e6*/ 	.short	(.L_30 - .L_29)
.L_29:
        /*00e8*/ 	.word	0x00000040
        /*00ec*/ 	.word	0x00000001
        /*00f0*/ 	.word	0x00000001


	//----- nvinfo : EIATTR_CBANK_PARAM_SIZE
	.align		4
.L_30:
        /*00f4*/ 	.byte	0x03, 0x19
        /*00f6*/ 	.short	0x0028


	//----- nvinfo : EIATTR_PARAM_CBANK
	.align		4
        /*00f8*/ 	.byte	0x04, 0x0a
        /*00fa*/ 	.short	(.L_32 - .L_31)
	.align		4
.L_31:
        /*00fc*/ 	.word	index@(.nv.constant0.triton_per_fused_convolution_native_group_norm_24)
        /*0100*/ 	.short	0x0210
        /*0102*/ 	.short	0x0028


	//----- nvinfo : EIATTR_SW_WAR
	.align		4
.L_32:
        /*0104*/ 	.byte	0x04, 0x36
        /*0106*/ 	.short	(.L_34 - .L_33)
.L_33:
        /*0108*/ 	.word	0x00000008
.L_34:


//--------------------- .nv.callgraph             --------------------------
	.section	.nv.callgraph,"",@"SHT_CUDA_CALLGRAPH"
	.align	4
	.sectionentsize	8
	.align		4
        /*0000*/ 	.word	0x00000000
	.align		4
        /*0004*/ 	.word	0xffffffff
	.align		4
        /*0008*/ 	.word	0x00000000
	.align		4
        /*000c*/ 	.word	0xfffffffe
	.align		4
        /*0010*/ 	.word	0x00000000
	.align		4
        /*0014*/ 	.word	0xfffffffd
	.align		4
        /*0018*/ 	.word	0x00000000
	.align		4
        /*001c*/ 	.word	0xfffffffc


//--------------------- .nv.constant4             --------------------------
	.section	.nv.constant4,"a",@progbits
	.align	8
	.align		8
.nv.constant4:
        /*0000*/ 	.dword	_$_str


//--------------------- .text.triton_per_fused_convolution_native_group_norm_24 --------------------------
	.section	.text.triton_per_fused_convolution_native_group_norm_24,"ax",@progbits
	.sectionflags	@"SHF_BARRIERS=1"
	.align	128
        .global         triton_per_fused_convolution_native_group_norm_24
        .type           triton_per_fused_convolution_native_group_norm_24,@function
        .size           triton_per_fused_convolution_native_group_norm_24,(.L_x_1 - triton_per_fused_convolution_native_group_norm_24)
        .other          triton_per_fused_convolution_native_group_norm_24,@"STO_CUDA_ENTRY STV_DEFAULT"
triton_per_fused_convolution_native_group_norm_24:
.text.triton_per_fused_convolution_native_group_norm_24:
[----:B------:R-:W0:Y:S02]  /*0000*/  LDC R1, c[0x0][0x28] ;  /* 0x00000a00ff017b82 */ /* 0x000e240000000800 */
[----:B------:R-:W1:Y:S01]  /*0010*/  S2R R0, SR_CTAID.X ;  /* 0x0000000000007919 */ /* 0x000e620000002500 */
[----:B------:R-:W2:Y:S01]  /*0020*/  LDC.64 R4, c[0x0][0x220] ;  /* 0x00008800ff047b82 */ /* 0x000ea20000000a00 */
[----:B------:R-:W-:Y:S01]  /*0030*/  ULDC.64 UR6, c[0x0][0x208] ;  /* 0x0000820000067ab9 */ /* 0x000fe20000000a00 */
[----:B------:R-:W3:Y:S06]  /*0040*/  S2R R18, SR_TID.X ;  /* 0x0000000000127919 */ /* 0x000eec0000002100 */
[----:B------:R-:W4:Y:S01]  /*0050*/  LDC.64 R2, c[0x0][0x210] ;  /* 0x00008400ff027b82 */ /* 0x000f220000000a00 */
[----:B-1----:R-:W-:-:S04]  /*0060*/  SHF.R.S32.HI R7, RZ, 0x1f, R0 ;  /* 0x0000001fff077819 */ /* 0x002fc80000011400 */
[----:B------:R-:W-:Y:S02]  /*0070*/  LEA.HI R7, R7, R0, RZ, 0x5 ;  /* 0x0000000007077211 */ /* 0x000fe400078f28ff */
[----:B---3--:R-:W-:Y:S02]  /*0080*/  SHF.L.U32 R10, R18, 0x2, RZ ;  /* 0x00000002120a7819 */ /* 0x008fe400000006ff */
[----:B------:R-:W-:Y:S02]  /*0090*/  LOP3.LUT R7, R7, 0xfffffe0, RZ, 0xc0, !PT ;  /* 0x0fffffe007077812 */ /* 0x000fe400078ec0ff */
[----:B------:R-:W-:Y:S02]  /*00a0*/  SHF.R.U32.HI R6, RZ, 0x4, R10 ;  /* 0x00000004ff067819 */ /* 0x000fe4000001160a */
[----:B------:R-:W-:Y:S02]  /*00b0*/  IADD3 R11, -R7, R0, RZ ;  /* 0x00000000070b7210 */ /* 0x000fe40007ffe1ff */
[----:B------:R-:W-:-:S02]  /*00c0*/  SGXT.U32 R6, R6, 0x4 ;  /* 0x000000040606781a */ /* 0x000fc40000000000 */
[----:B------:R-:W-:Y:S02]  /*00d0*/  SHF.L.U32 R11, R11, 0x4, RZ ;  /* 0x000000040b0b7819 */ /* 0x000fe400000006ff */
[----:B------:R-:W-:Y:S02]  /*00e0*/  LOP3.LUT R7, R10, 0xfc, RZ, 0xc0, !PT ;  /* 0x000000fc0a077812 */ /* 0x000fe400078ec0ff */
[----:B------:R-:W-:Y:S02]  /*00f0*/  LOP3.LUT R11, R11, R6, RZ, 0xfc, !PT ;  /* 0x000000060b0b7212 */ /* 0x000fe400078efcff */
[----:B------:R-:W-:-:S03]  /*0100*/  LEA R7, R0, R7, 0x8 ;  /* 0x0000000700077211 */ /* 0x000fc600078e40ff */
[----:B--2---:R-:W-:-:S04]  /*0110*/  IMAD.WIDE R12, R11, 0x4, R4 ;  /* 0x000000040b0c7825 */ /* 0x004fc800078e0204 */
[----:B----4-:R-:W-:Y:S02]  /*0120*/  IMAD.WIDE R2, R7, 0x4, R2 ;  /* 0x0000000407027825 */ /* 0x010fe400078e0202 */
[----:B------:R-:W2:Y:S04]  /*0130*/  LDG.E.EL R12, desc[UR6][R12.64] ;  /* 0x000000060c0c7981 */ /* 0x000ea8000c2e1900 */
[----:B------:R-:W2:Y:S01]  /*0140*/  LDG.E.128 R4, desc[UR6][R2.64] ;  /* 0x0000000602047981 */ /* 0x000ea2000c1e1d00 */
[----:B------:R-:W1:Y:S01]  /*0150*/  S2UR UR5, SR_CgaCtaId ;  /* 0x00000000000579c3 */ /* 0x000e620000008800 */
[C---:B------:R-:W-:Y:S01]  /*0160*/  LOP3.LUT P1, RZ, R18.reuse, 0x1f, RZ, 0xc0, !PT ;  /* 0x0000001f12ff7812 */ /* 0x040fe2000782c0ff */
[----:B------:R-:W-:Y:S01]  /*0170*/  UMOV UR4, 0x400 ;  /* 0x0000040000047882 */ /* 0x000fe20000000000 */
[----:B------:R-:W-:Y:S01]  /*0180*/  ISETP.GE.AND P2, PT, R18, 0x2, PT ;  /* 0x000000021200780c */ /* 0x000fe20003f46270 */
[----:B-1----:R-:W-:Y:S01]  /*0190*/  UPRMT UR4, UR5, 0x654, UR4 ;  /* 0x0000065405047896 */ /* 0x002fe20008000004 */
[--C-:B--2---:R-:W-:Y:S01]  /*01a0*/  FADD R5, R5, R12.reuse ;  /* 0x0000000c05057221 */ /* 0x104fe20000000000 */
[--C-:B------:R-:W-:Y:S01]  /*01b0*/  FADD R4, R4, R12.reuse ;  /* 0x0000000c04047221 */ /* 0x100fe20000000000 */
[----:B------:R-:W-:-:S03]  /*01c0*/  FADD R6, R6, R12 ;  /* 0x0000000c06067221 */ /* 0x000fc60000000000 */
[----:B------:R-:W-:Y:S01]  /*01d0*/  FADD R11, R5, R4 ;  /* 0x00000004050b7221 */ /* 0x000fe20000000000 */
[----:B------:R-:W-:-:S03]  /*01e0*/  FADD R7, R7, R12 ;  /* 0x0000000c07077221 */ /* 0x000fc60000000000 */
[----:B------:R-:W-:-:S04]  /*01f0*/  FADD R14, R6, R11 ;  /* 0x0000000b060e7221 */ /* 0x000fc80000000000 */
[----:B------:R-:W-:-:S05]  /*0200*/  FADD R14, R7, R14 ;  /* 0x0000000e070e7221 */ /* 0x000fca0000000000 */
[----:B------:R-:W1:Y:S02]  /*0210*/  SHFL.BFLY PT, R11, R14, 0x10, 0x1f ;  /* 0x0e001f000e0b7f89 */ /* 0x000e6400000e0000 */
[----:B-1----:R-:W-:-:S05]  /*0220*/  FADD R11, R14, R11 ;  /* 0x0000000b0e0b7221 */ /* 0x002fca0000000000 */
[----:B------:R-:W1:Y:S02]  /*0230*/  SHFL.BFLY PT, R16, R11, 0x8, 0x1f ;  /* 0x0d001f000b107f89 */ /* 0x000e6400000e0000 */
[----:B-1----:R-:W-:-:S05]  /*0240*/  FADD R16, R11, R16 ;  /* 0x000000100b107221 */ /* 0x002fca0000000000 */
[----:B------:R-:W1:Y:S02]  /*0250*/  SHFL.BFLY PT, R13, R16, 0x4, 0x1f ;  /* 0x0c801f00100d7f89 */ /* 0x000e6400000e0000 */
[----:B-1----:R-:W-:-:S05]  /*0260*/  FADD R13, R16, R13 ;  /* 0x0000000d100d7221 */ /* 0x002fca0000000000 */
[----:B------:R-:W1:Y:S02]  /*0270*/  SHFL.BFLY PT, R12, R13, 0x2, 0x1f ;  /* 0x0c401f000d0c7f89 */ /* 0x000e6400000e0000 */
[----:B-1----:R-:W-:-:S05]  /*0280*/  FADD R15, R13, R12 ;  /* 0x0000000c0d0f7221 */ /* 0x002fca0000000000 */
[----:B------:R-:W1:Y:S01]  /*0290*/  SHFL.BFLY PT, R12, R15, 0x1, 0x1f ;  /* 0x0c201f000f0c7f89 */ /* 0x000e6200000e0000 */
[----:B------:R-:W-:Y:S01]  /*02a0*/  SHF.R.U32.HI R14, RZ, 0x3, R18 ;  /* 0x00000003ff0e7819 */ /* 0x000fe20000011612 */
[----:B-1----:R-:W-:-:S03]  /*02b0*/  FADD R11, R15, R12 ;  /* 0x0000000c0f0b7221 */ /* 0x002fc60000000000 */
[----:B------:R-:W-:-:S05]  /*02c0*/  LOP3.LUT R12, R14, 0x4, RZ, 0xc0, !PT ;  /* 0x000000040e0c7812 */ /* 0x000fca00078ec0ff */
[----:B------:R-:W-:Y:S01]  /*02d0*/  @!P1 STS [R12+UR4], R11 ;  /* 0x0000000b0c009988 */ /* 0x000fe20008000804 */
[----:B------:R-:W-:Y:S06]  /*02e0*/  BAR.SYNC.DEFER_BLOCKING 0x0 ;  /* 0x0000000000007b1d */ /* 0x000fec0000010000 */
[----:B------:R-:W1:Y:S01]  /*02f0*/  @!P2 LDS R9, [R10+UR4] ;  /* 0x000000040a09a984 */ /* 0x000e620008000800 */
[----:B------:R-:W-:-:S04]  /*0300*/  LOP3.LUT R13, R18, 0x1, RZ, 0xc0, !PT ;  /* 0x00000001120d7812 */ /* 0x000fc800078ec0ff */
[----:B------:R-:W-:-:S04]  /*0310*/  ISETP.NE.U32.AND P0, PT, R13, 0x1, PT ;  /* 0x000000010d00780c */ /* 0x000fc80003f05070 */
[----:B------:R-:W-:Y:S01]  /*0320*/  ISETP.LT.AND P0, PT, R18, 0x2, P0 ;  /* 0x000000021200780c */ /* 0x000fe20000701270 */
[----:B-1----:R-:W1:Y:S02]  /*0330*/  SHFL.BFLY PT, R14, R9, 0x1, 0x1f ;  /* 0x0c201f00090e7f89 */ /* 0x002e6400000e0000 */
[----:B-1----:R-:W-:-:S10]  /*0340*/  FADD R13, R9, R14 ;  /* 0x0000000e090d7221 */ /* 0x002fd40000000000 */
[----:B------:R-:W-:Y:S01]  /*0350*/  @P0 STS [R10+UR4], R13 ;  /* 0x0000000d0a000988 */ /* 0x000fe20008000804 */
[----:B------:R-:W-:Y:S06]  /*0360*/  BAR.SYNC.DEFER_BLOCKING 0x0 ;  /* 0x0000000000007b1d */ /* 0x000fec0000010000 */
[----:B------:R-:W1:Y:S02]  /*0370*/  LDS R14, [UR4] ;  /* 0x00000004ff0e7984 */ /* 0x000e640008000800 */
[----:B-1----:R-:W-:-:S04]  /*0380*/  FADD R11, RZ, R14 ;  /* 0x0000000eff0b7221 */ /* 0x002fc80000000000 */
[----:B------:R-:W-:-:S04]  /*0390*/  FMUL R11, R11, 0.00390625 ;  /* 0x3b8000000b0b7820 */ /* 0x000fc80000400000 */
[--C-:B------:R-:W-:Y:S01]  /*03a0*/  FADD R14, R5, -R11.reuse ;  /* 0x8000000b050e7221 */ /* 0x100fe20000000000 */
[----:B------:R-:W-:-:S03]  /*03b0*/  FADD R9, R4, -R11 ;  /* 0x8000000b04097221 */ /* 0x000fc60000000000 */
[----:B------:R-:W-:Y:S01]  /*03c0*/  FMUL R16, R14, R14 ;  /* 0x0000000e0e107220 */ /* 0x000fe20000400000 */
[----:B------:R-:W-:-:S03]  /*03d0*/  FADD R14, R6, -R11 ;  /* 0x8000000b060e7221 */ /* 0x000fc60000000000 */
[----:B------:R-:W-:Y:S01]  /*03e0*/  FFMA R15, R9, R9, R16 ;  /* 0x00000009090f7223 */ /* 0x000fe20000000010 */
[----:B------:R-:W-:-:S03]  /*03f0*/  FADD R9, R7, -R11 ;  /* 0x8000000b07097221 */ /* 0x000fc60000000000 */
[----:B------:R-:W-:-:S04]  /*0400*/  FFMA R14, R14, R14, R15 ;  /* 0x0000000e0e0e7223 */ /* 0x000fc8000000000f */
[----:B------:R-:W-:-:S05]  /*0410*/  FFMA R14, R9, R9, R14 ;  /* 0x00000009090e7223 */ /* 0x000fca000000000e */
[----:B------:R-:W1:Y:S02]  /*0420*/  SHFL.BFLY PT, R9, R14, 0x10, 0x1f ;  /* 0x0e001f000e097f89 */ /* 0x000e6400000e0000 */
[----:B-1----:R-:W-:-:S05]  /*0430*/  FADD R9, R14, R9 ;  /* 0x000000090e097221 */ /* 0x002fca0000000000 */
[----:B------:R-:W1:Y:S02]  /*0440*/  SHFL.BFLY PT, R16, R9, 0x8, 0x1f ;  /* 0x0d001f0009107f89 */ /* 0x000e6400000e0000 */
[----:B-1----:R-:W-:-:S05]  /*0450*/  FADD R16, R9, R16 ;  /* 0x0000001009107221 */ /* 0x002fca0000000000 */
[----:B------:R-:W1:Y:S02]  /*0460*/  SHFL.BFLY PT, R13, R16, 0x4, 0x1f ;  /* 0x0c801f00100d7f89 */ /* 0x000e6400000e0000 */
[----:B-1----:R-:W-:Y:S02]  /*0470*/  FADD R13, R16, R13 ;  /* 0x0000000d100d7221 */ /* 0x002fe40000000000 */
[----:B------:R-:W1:Y:S03]  /*0480*/  LDC.64 R16, c[0x0][0x228] ;  /* 0x00008a00ff107b82 */ /* 0x000e660000000a00 */
[----:B------:R-:W2:Y:S02]  /*0490*/  SHFL.BFLY PT, R20, R13, 0x2, 0x1f ;  /* 0x0c401f000d147f89 */ /* 0x000ea400000e0000 */
[----:B--2---:R-:W-:-:S05]  /*04a0*/  FADD R20, R13, R20 ;  /* 0x000000140d147221 */ /* 0x004fca0000000000 */
[----:B------:R-:W2:Y:S02]  /*04b0*/  SHFL.BFLY PT, R15, R20, 0x1, 0x1f ;  /* 0x0c201f00140f7f89 */ /* 0x000ea400000e0000 */
[----:B--2---:R-:W-:Y:S01]  /*04c0*/  FADD R19, R20, R15 ;  /* 0x0000000f14137221 */ /* 0x004fe20000000000 */
[----:B------:R-:W-:Y:S01]  /*04d0*/  BAR.SYNC.DEFER_BLOCKING 0x0 ;  /* 0x0000000000007b1d */ /* 0x000fe20000010000 */
[----:B------:R-:W-:-:S07]  /*04e0*/  HFMA2.MMA R20, -RZ, RZ, 0.9375, 0 ;  /* 0x3b800000ff147435 */ /* 0x000fce00000001ff */
[----:B------:R-:W2:Y:S01]  /*04f0*/  LDC.64 R14, c[0x0][0x218] ;  /* 0x00008600ff0e7b82 */ /* 0x000ea20000000a00 */
[----:B------:R-:W-:Y:S07]  /*0500*/  @!P1 STS [R12+UR4], R19 ;  /* 0x000000130c009988 */ /* 0x000fee0008000804 */
[----:B------:R-:W-:Y:S06]  /*0510*/  BAR.SYNC.DEFER_BLOCKING 0x0 ;  /* 0x0000000000007b1d */ /* 0x000fec0000010000 */
[----:B------:R-:W3:Y:S04]  /*0520*/  @!P2 LDS R8, [R10+UR4] ;  /* 0x000000040a08a984 */ /* 0x000ee80008000800 */
[----:B---3--:R-:W3:Y:S02]  /*0530*/  SHFL.BFLY PT, R9, R8, 0x1, 0x1f ;  /* 0x0c201f0008097f89 */ /* 0x008ee400000e0000 */
[----:B---3--:R-:W-:-:S05]  /*0540*/  FADD R21, R8, R9 ;  /* 0x0000000908157221 */ /* 0x008fca0000000000 */
[----:B------:R-:W-:Y:S01]  /*0550*/  @P0 STS [R10+UR4], R21 ;  /* 0x000000150a000988 */ /* 0x000fe20008000804 */
[----:B------:R-:W-:Y:S06]  /*0560*/  BAR.SYNC.DEFER_BLOCKING 0x0 ;  /* 0x0000000000007b1d */ /* 0x000fec0000010000 */
[----:B------:R-:W3:Y:S04]  /*0570*/  LDS R9, [UR4] ;  /* 0x00000004ff097984 */ /* 0x000ee80008000800 */
[----:B------:R4:W-:Y:S01]  /*0580*/  STG.E.128 desc[UR6][R2.64], R4 ;  /* 0x0000000402007986 */ /* 0x0009e2000c101d06 */
[----:B------:R-:W-:Y:S01]  /*0590*/  BAR.SYNC.DEFER_BLOCKING 0x0 ;  /* 0x0000000000007b1d */ /* 0x000fe20000010000 */
[----:B------:R-:W-:Y:S01]  /*05a0*/  LOP3.LUT P0, RZ, R18, 0x3f, RZ, 0xc0, !PT ;  /* 0x0000003f12ff7812 */ /* 0x000fe2000780c0ff */
[----:B-1----:R-:W-:-:S04]  /*05b0*/  IMAD.WIDE R12, R0, 0x4, R16 ;  /* 0x00000004000c7825 */ /* 0x002fc800078e0210 */
[----:B---3--:R-:W-:-:S04]  /*05c0*/  FADD R9, RZ, R9 ;  /* 0x00000009ff097221 */ /* 0x008fc80000000000 */
[----:B------:R-:W-:-:S06]  /*05d0*/  FFMA R19, R9, R20, 9.9999997473787516356e-06 ;  /* 0x3727c5ac09137423 */ /* 0x000fcc0000000014 */
[----:B------:R-:W1:Y:S01]  /*05e0*/  MUFU.RSQ R19, R19 ;  /* 0x0000001300137308 */ /* 0x000e620000001400 */
[----:B--2---:R-:W-:-:S05]  /*05f0*/  IMAD.WIDE R8, R0, 0x4, R14 ;  /* 0x0000000400087825 */ /* 0x004fca00078e020e */
[----:B-1----:R4:W-:Y:S01]  /*0600*/  @!P0 STG.E desc[UR6][R8.64], R19 ;  /* 0x0000001308008986 */ /* 0x0029e2000c101906 */
[----:B------:R-:W-:Y:S05]  /*0610*/  @P0 EXIT ;  /* 0x000000000000094d */ /* 0x000fea0003800000 */
[----:B------:R-:W-:Y:S01]  /*0620*/  STG.E desc[UR6][R12.64], R11 ;  /* 0x0000000b0c007986 */ /* 0x000fe2000c101906 */
[----:B------:R-:W-:Y:S05]  /*0630*/  EXIT ;  /* 0x000000000000794d */ /* 0x000fea0003800000 */
.L_x_0:
[----:B------:R-:W-:-:S00]  /*0640*/  BRA `(.L_x_0) ;  /* 0xfffffffc00fc7947 */ /* 0x000fc0000383ffff */
[----:B------:R-:W-:-:S00]  /*0650*/  NOP ;  /* 0x0000000000007918 */ /* 0x000fc00000000000 */
        /* <DEDUP_REMOVED lines=10> */
.L_x_1:


//--------------------- .nv.global.init           --------------------------
	.section	.nv.global.init,"aw",@progbits
.nv.global.init:
	.type		_$_str,@object
	.size		_$_str,(.L_0 - _$_str)
_$_str:
        /*0000*/ 	.byte	0x5f, 0x5f, 0x43, 0x55, 0x44, 0x41, 0x5f, 0x46, 0x54, 0x5a, 0x00
.L_0:


//--------------------- .nv.shared.triton_per_fused_convolution_native_group_norm_24 --------------------------
	.section	.nv.shared.triton_per_fused_convolution_native_group_norm_24,"aw",@nobits
	.sectionflags	@""
	.align	16
	.zero		1024


//--------------------- .nv.constant0.triton_per_fused_convolution_native_group_norm_24 --------------------------
	.section	.nv.constant0.triton_per_fused_convolution_native_group_norm_24,"a",@progbits
	.sectionflags	@""
	.align	4
.nv.constant0.triton_per_fused_convolution_native_group_norm_24:
	.zero		568
